//
// Generated by NVIDIA NVVM Compiler
//
// Compiler Build ID: CL-36424714
// Cuda compilation tools, release 13.0, V13.0.88
// Based on NVVM 20.0.0
//

.version 9.0
.target sm_100
.address_size 64

	// .globl	_Z5test2PiS_

.visible .entry _Z5test2PiS_(
	.param .u64 .ptr .align 1 _Z5test2PiS__param_0,
	.param .u64 .ptr .align 1 _Z5test2PiS__param_1
)
{
	.reg .b32 	%r<7>;
	.reg .b64 	%rd<5>;

	ld.param.u64 	%rd1, [_Z5test2PiS__param_0];
	cvta.to.global.u64 	%rd2, %rd1;
	mov.u32 	%r1, %ctaid.x;
	mov.u32 	%r2, %ntid.x;
	mov.u32 	%r3, %tid.x;
	mad.lo.s32 	%r4, %r1, %r2, %r3;
	mul.wide.s32 	%rd3, %r4, 4;
	add.s64 	%rd4, %rd2, %rd3;
	ld.global.u32 	%r5, [%rd4];
	add.s32 	%r6, %r5, 3;
	st.global.u32 	[%rd4], %r6;
	ret;

}


// ===== COMPILED SASS (sm_100) =====

	.target	sm_100

	.elftype	@"ET_EXEC"


//--------------------- .note.nv.tkinfo           --------------------------
	.section	.note.nv.tkinfo,"",@"SHT_NOTE"
	.sectionflags	@"SHF_NOTE_NV_TKINFO"
	.tkinfo
        /*0018*/ 	.word	0x00000002
        /*0030*/ 	.string	""
        /*0030*/ 	.string	"ptxas"
        /*0030*/ 	.string	"Cuda compilation tools, release 13.0, V13.0.88"
        /*0030*/ 	.string	"Build cuda_13.0.r13.0/compiler.36424714_0"
        /*0030*/ 	.string	"-arch sm_100 -m 64 "



//--------------------- .note.nv.cuinfo           --------------------------
	.section	.note.nv.cuinfo,"",@"SHT_NOTE"
	.sectionflags	@"SHF_NOTE_NV_CUINFO"
        /*0018*/ 	.short	0x0002
        /*001a*/ 	.short	0x0064
        /*001c*/ 	.short	0x0082
	.zero		2


//--------------------- .nv.info                  --------------------------
	.section	.nv.info,"",@"SHT_CUDA_INFO"
	.align	4


	//----- nvinfo : EIATTR_REGCOUNT
	.align		4
        /*0000*/ 	.byte	0x04, 0x2f
        /*0002*/ 	.short	(.L_1 - .L_0)
	.align		4
.L_0:
        /*0004*/ 	.word	index@(_Z5test2PiS_)
        /*0008*/ 	.word	0x00000008


	//----- nvinfo : EIATTR_FRAME_SIZE
	.align		4
.L_1:
        /*000c*/ 	.byte	0x04, 0x11
        /*000e*/ 	.short	(.L_3 - .L_2)
	.align		4
.L_2:
        /*0010*/ 	.word	index@(_Z5test2PiS_)
        /*0014*/ 	.word	0x00000000


	//----- nvinfo : EIATTR_MIN_STACK_SIZE
	.align		4
.L_3:
        /*0018*/ 	.byte	0x04, 0x12
        /*001a*/ 	.short	(.L_5 - .L_4)
	.align		4
.L_4:
        /*001c*/ 	.word	index@(_Z5test2PiS_)
        /*0020*/ 	.word	0x00000000
.L_5:


//--------------------- .nv.compat                --------------------------
	.section	.nv.compat,"",@"SHT_CUDA_COMPAT_INFO"
	.align	4
        /*0000*/ 	.byte	0x02, 0x09, 0x00, 0x00, 0x02, 0x02, 0x01, 0x00, 0x02, 0x05, 0x05, 0x00, 0x03, 0x07, 0x01, 0x01
        /*0010*/ 	.byte	0x02, 0x03, 0x00, 0x00, 0x02, 0x06, 0x01, 0x00, 0x04, 0x0b, 0x08, 0x00, 0x09, 0x00, 0x00, 0x00
        /*0020*/ 	.byte	0x00, 0x00, 0x00, 0x00


//--------------------- .nv.info._Z5test2PiS_     --------------------------
	.section	.nv.info._Z5test2PiS_,"",@"SHT_CUDA_INFO"
	.sectionflags	@""
	.align	4


	//----- nvinfo : EIATTR_CUDA_API_VERSION
	.align		4
        /*0000*/ 	.byte	0x04, 0x37
        /*0002*/ 	.short	(.L_7 - .L_6)
.L_6:
        /*0004*/ 	.word	0x00000082


	//----- nvinfo : EIATTR_KPARAM_INFO
	.align		4
.L_7:
        /*0008*/ 	.byte	0x04, 0x17
        /*000a*/ 	.short	(.L_9 - .L_8)
.L_8:
        /*000c*/ 	.word	0x00000000
        /*0010*/ 	.short	0x0001
        /*0012*/ 	.short	0x0008
        /*0014*/ 	.byte	0x00, 0xf5, 0x21, 0x00


	//----- nvinfo : EIATTR_KPARAM_INFO
	.align		4
.L_9:
        /*0018*/ 	.byte	0x04, 0x17
        /*001a*/ 	.short	(.L_11 - .L_10)
.L_10:
        /*001c*/ 	.word	0x00000000
        /*0020*/ 	.short	0x0000
        /*0022*/ 	.short	0x0000
        /*0024*/ 	.byte	0x00, 0xf5, 0x21, 0x00


	//----- nvinfo : EIATTR_SPARSE_MMA_MASK
	.align		4
.L_11:
        /*0028*/ 	.byte	0x03, 0x50
        /*002a*/ 	.short	0x0000


	//----- nvinfo : EIATTR_MAXREG_COUNT
	.align		4
        /*002c*/ 	.byte	0x03, 0x1b
        /*002e*/ 	.short	0x00ff


	//----- nvinfo : EIATTR_MERCURY_ISA_VERSION
	.align		4
        /*0030*/ 	.byte	0x03, 0x5f
        /*0032*/ 	.short	0x0101


	//----- nvinfo : EIATTR_VRC_CTA_INIT_COUNT
	.align		4
        /*0034*/ 	.byte	0x02, 0x4a
	.zero		1
	.zero		1


	//----- nvinfo : EIATTR_EXIT_INSTR_OFFSETS
	.align		4
        /*0038*/ 	.byte	0x04, 0x1c
        /*003a*/ 	.short	(.L_13 - .L_12)


	//   ....[0]....
.L_12:
        /*003c*/ 	.word	0x000000b0


	//----- nvinfo : EIATTR_CBANK_PARAM_SIZE
	.align		4
.L_13:
        /*0040*/ 	.byte	0x03, 0x19
        /*0042*/ 	.short	0x0010


	//----- nvinfo : EIATTR_PARAM_CBANK
	.align		4
        /*0044*/ 	.byte	0x04, 0x0a
        /*0046*/ 	.short	(.L_15 - .L_14)
	.align		4
.L_14:
        /*0048*/ 	.word	index@(.nv.constant0._Z5test2PiS_)
        /*004c*/ 	.short	0x0380
        /*004e*/ 	.short	0x0010


	//----- nvinfo : EIATTR_SW_WAR
	.align		4
.L_15:
        /*0050*/ 	.byte	0x04, 0x36
        /*0052*/ 	.short	(.L_17 - .L_16)
.L_16:
        /*0054*/ 	.word	0x00000008
.L_17:


//--------------------- .nv.callgraph             --------------------------
	.section	.nv.callgraph,"",@"SHT_CUDA_CALLGRAPH"
	.align	4
	.sectionentsize	8
	.align		4
        /*0000*/ 	.word	0x00000000
	.align		4
        /*0004*/ 	.word	0xffffffff
	.align		4
        /*0008*/ 	.word	0x00000000
	.align		4
        /*000c*/ 	.word	0xfffffffe
	.align		4
        /*0010*/ 	.word	0x00000000
	.align		4
        /*0014*/ 	.word	0xfffffffd
	.align		4
        /*0018*/ 	.word	0x00000000
	.align		4
        /*001c*/ 	.word	0xfffffffc


//--------------------- .text._Z5test2PiS_        --------------------------
	.section	.text._Z5test2PiS_,"ax",@progbits
	.align	128
        .global         _Z5test2PiS_
        .type           _Z5test2PiS_,@function
        .size           _Z5test2PiS_,(.L_x_1 - _Z5test2PiS_)
        .other          _Z5test2PiS_,@"STO_CUDA_ENTRY STV_DEFAULT"
_Z5test2PiS_:
.text._Z5test2PiS_:
[----:B------:R-:W-:Y:S01]  /*0000*/  LDC R1, c[0x0][0x37c] ;  /* 0x0000df00ff017b82 */ /* 0x000fe20000000800 */
[----:B------:R-:W0:Y:S07]  /*0010*/  S2R R0, SR_TID.X ;  /* 0x0000000000007919 */ /* 0x000e2e0000002100 */
[----:B------:R-:W0:Y:S01]  /*0020*/  S2UR UR6, SR_CTAID.X ;  /* 0x00000000000679c3 */ /* 0x000e220000002500 */
[----:B------:R-:W1:Y:S07]  /*0030*/  LDCU.64 UR4, c[0x0][0x358] ;  /* 0x00006b00ff0477ac */ /* 0x000e6e0008000a00 */
[----:B------:R-:W0:Y:S08]  /*0040*/  LDC R5, c[0x0][0x360] ;  /* 0x0000d800ff057b82 */ /* 0x000e300000000800 */
[----:B------:R-:W2:Y:S01]  /*0050*/  LDC.64 R2, c[0x0][0x380] ;  /* 0x0000e000ff027b82 */ /* 0x000ea20000000a00 */
[----:B0-----:R-:W-:-:S04]  /*0060*/  IMAD R5, R5, UR6, R0 ;  /* 0x0000000605057c24 */ /* 0x001fc8000f8e0200 */
[----:B--2---:R-:W-:-:S05]  /*0070*/  IMAD.WIDE R2, R5, 0x4, R2 ;  /* 0x0000000405027825 */ /* 0x004fca00078e0202 */
[----:B-1----:R-:W2:Y:S02]  /*0080*/  LDG.E R0, desc[UR4][R2.64] ;  /* 0x0000000402007981 */ /* 0x002ea4000c1e1900 */
[----:B--2---:R-:W-:-:S05]  /*0090*/  IADD3 R5, PT, PT, R0, 0x3, RZ ;  /* 0x0000000300057810 */ /* 0x004fca0007ffe0ff */
[----:B------:R-:W-:Y:S01]  /*00a0*/  STG.E desc[UR4][R2.64], R5 ;  /* 0x0000000502007986 */ /* 0x000fe2000c101904 */
[----:B------:R-:W-:Y:S05]  /*00b0*/  EXIT ;  /* 0x000000000000794d */ /* 0x000fea0003800000 */
.L_x_0:
[----:B------:R-:W-:-:S00]  /*00c0*/  BRA `(.L_x_0) ;  /* 0xfffffffc00fc7947 */ /* 0x000fc0000383ffff */
[----:B------:R-:W-:-:S00]  /*00d0*/  NOP ;  /* 0x0000000000007918 */ /* 0x000fc00000000000 */
        /* <DEDUP_REMOVED lines=10> */
.L_x_1:


//--------------------- .nv.shared.reserved.0     --------------------------
	.section	.nv.shared.reserved.0,"aw",@nobits
	.weak		__nv_reservedSMEM_offset_0_alias
	.size		__nv_reservedSMEM_offset_0_alias, 0, 64
	.other		__nv_reservedSMEM_offset_0_alias,@"STO_CUDA_RESERVED_SHARED STV_DEFAULT"
__nv_reservedSMEM_offset_0_alias:
	.zero		0
	.zero		64


//--------------------- .nv.constant0._Z5test2PiS_ --------------------------
	.section	.nv.constant0._Z5test2PiS_,"a",@progbits
	.sectionflags	@""
	.align	4
.nv.constant0._Z5test2PiS_:
	.zero		912


//--------------------- SYMBOLS --------------------------

	.type		.nv.reservedSmem.offset0,@object
	.size		.nv.reservedSmem.offset0,0x4
